//
// Generated by NVIDIA NVVM Compiler
//
// Compiler Build ID: CL-36424714
// Cuda compilation tools, release 13.0, V13.0.88
// Based on NVVM 20.0.0
//

.version 9.0
.target sm_100
.address_size 64

	// .globl	_Z9addKernelPiS_S_i

.visible .entry _Z9addKernelPiS_S_i(
	.param .u64 .ptr .align 1 _Z9addKernelPiS_S_i_param_0,
	.param .u64 .ptr .align 1 _Z9addKernelPiS_S_i_param_1,
	.param .u64 .ptr .align 1 _Z9addKernelPiS_S_i_param_2,
	.param .u32 _Z9addKernelPiS_S_i_param_3
)
{
	.reg .pred 	%p<2>;
	.reg .b32 	%r<9>;
	.reg .b64 	%rd<11>;

	ld.param.u64 	%rd1, [_Z9addKernelPiS_S_i_param_0];
	ld.param.u64 	%rd2, [_Z9addKernelPiS_S_i_param_1];
	ld.param.u64 	%rd3, [_Z9addKernelPiS_S_i_param_2];
	ld.param.u32 	%r2, [_Z9addKernelPiS_S_i_param_3];
	mov.u32 	%r3, %tid.x;
	mov.u32 	%r4, %ctaid.x;
	mov.u32 	%r5, %ntid.x;
	mad.lo.s32 	%r1, %r4, %r5, %r3;
	setp.ge.s32 	%p1, %r1, %r2;
	@%p1 bra 	$L__BB0_2;
	cvta.to.global.u64 	%rd4, %rd2;
	cvta.to.global.u64 	%rd5, %rd3;
	cvta.to.global.u64 	%rd6, %rd1;
	mul.wide.s32 	%rd7, %r1, 4;
	add.s64 	%rd8, %rd4, %rd7;
	ld.global.u32 	%r6, [%rd8];
	add.s64 	%rd9, %rd5, %rd7;
	ld.global.u32 	%r7, [%rd9];
	add.s32 	%r8, %r7, %r6;
	add.s64 	%rd10, %rd6, %rd7;
	st.global.u32 	[%rd10], %r8;
$L__BB0_2:
	ret;

}


// ===== COMPILED SASS (sm_100) =====

	.target	sm_100

	.elftype	@"ET_EXEC"


//--------------------- .note.nv.tkinfo           --------------------------
	.section	.note.nv.tkinfo,"",@"SHT_NOTE"
	.sectionflags	@"SHF_NOTE_NV_TKINFO"
	.tkinfo
        /*0018*/ 	.word	0x00000002
        /*0030*/ 	.string	""
        /*0030*/ 	.string	"ptxas"
        /*0030*/ 	.string	"Cuda compilation tools, release 13.0, V13.0.88"
        /*0030*/ 	.string	"Build cuda_13.0.r13.0/compiler.36424714_0"
        /*0030*/ 	.string	"-arch sm_100 -m 64 "



//--------------------- .note.nv.cuinfo           --------------------------
	.section	.note.nv.cuinfo,"",@"SHT_NOTE"
	.sectionflags	@"SHF_NOTE_NV_CUINFO"
        /*0018*/ 	.short	0x0002
        /*001a*/ 	.short	0x0064
        /*001c*/ 	.short	0x0082
	.zero		2


//--------------------- .nv.info                  --------------------------
	.section	.nv.info,"",@"SHT_CUDA_INFO"
	.align	4


	//----- nvinfo : EIATTR_REGCOUNT
	.align		4
        /*0000*/ 	.byte	0x04, 0x2f
        /*0002*/ 	.short	(.L_1 - .L_0)
	.align		4
.L_0:
        /*0004*/ 	.word	index@(_Z9addKernelPiS_S_i)
        /*0008*/ 	.word	0x0000000c


	//----- nvinfo : EIATTR_FRAME_SIZE
	.align		4
.L_1:
        /*000c*/ 	.byte	0x04, 0x11
        /*000e*/ 	.short	(.L_3 - .L_2)
	.align		4
.L_2:
        /*0010*/ 	.word	index@(_Z9addKernelPiS_S_i)
        /*0014*/ 	.word	0x00000000


	//----- nvinfo : EIATTR_MIN_STACK_SIZE
	.align		4
.L_3:
        /*0018*/ 	.byte	0x04, 0x12
        /*001a*/ 	.short	(.L_5 - .L_4)
	.align		4
.L_4:
        /*001c*/ 	.word	index@(_Z9addKernelPiS_S_i)
        /*0020*/ 	.word	0x00000000
.L_5:


//--------------------- .nv.compat                --------------------------
	.section	.nv.compat,"",@"SHT_CUDA_COMPAT_INFO"
	.align	4
        /*0000*/ 	.byte	0x02, 0x09, 0x00, 0x00, 0x02, 0x02, 0x01, 0x00, 0x02, 0x05, 0x05, 0x00, 0x03, 0x07, 0x01, 0x01
        /*0010*/ 	.byte	0x02, 0x03, 0x00, 0x00, 0x02, 0x06, 0x01, 0x00, 0x04, 0x0b, 0x08, 0x00, 0x09, 0x00, 0x00, 0x00
        /*0020*/ 	.byte	0x00, 0x00, 0x00, 0x00


//--------------------- .nv.info._Z9addKernelPiS_S_i --------------------------
	.section	.nv.info._Z9addKernelPiS_S_i,"",@"SHT_CUDA_INFO"
	.sectionflags	@""
	.align	4


	//----- nvinfo : EIATTR_CUDA_API_VERSION
	.align		4
        /*0000*/ 	.byte	0x04, 0x37
        /*0002*/ 	.short	(.L_7 - .L_6)
.L_6:
        /*0004*/ 	.word	0x00000082


	//----- nvinfo : EIATTR_KPARAM_INFO
	.align		4
.L_7:
        /*0008*/ 	.byte	0x04, 0x17
        /*000a*/ 	.short	(.L_9 - .L_8)
.L_8:
        /*000c*/ 	.word	0x00000000
        /*0010*/ 	.short	0x0003
        /*0012*/ 	.short	0x0018
        /*0014*/ 	.byte	0x00, 0xf0, 0x11, 0x00


	//----- nvinfo : EIATTR_KPARAM_INFO
	.align		4
.L_9:
        /*0018*/ 	.byte	0x04, 0x17
        /*001a*/ 	.short	(.L_11 - .L_10)
.L_10:
        /*001c*/ 	.word	0x00000000
        /*0020*/ 	.short	0x0002
        /*0022*/ 	.short	0x0010
        /*0024*/ 	.byte	0x00, 0xf5, 0x21, 0x00


	//----- nvinfo : EIATTR_KPARAM_INFO
	.align		4
.L_11:
        /*0028*/ 	.byte	0x04, 0x17
        /*002a*/ 	.short	(.L_13 - .L_12)
.L_12:
        /*002c*/ 	.word	0x00000000
        /*0030*/ 	.short	0x0001
        /*0032*/ 	.short	0x0008
        /*0034*/ 	.byte	0x00, 0xf5, 0x21, 0x00


	//----- nvinfo : EIATTR_KPARAM_INFO
	.align		4
.L_13:
        /*0038*/ 	.byte	0x04, 0x17
        /*003a*/ 	.short	(.L_15 - .L_14)
.L_14:
        /*003c*/ 	.word	0x00000000
        /*0040*/ 	.short	0x0000
        /*0042*/ 	.short	0x0000
        /*0044*/ 	.byte	0x00, 0xf5, 0x21, 0x00


	//----- nvinfo : EIATTR_SPARSE_MMA_MASK
	.align		4
.L_15:
        /*0048*/ 	.byte	0x03, 0x50
        /*004a*/ 	.short	0x0000


	//----- nvinfo : EIATTR_MAXREG_COUNT
	.align		4
        /*004c*/ 	.byte	0x03, 0x1b
        /*004e*/ 	.short	0x00ff


	//----- nvinfo : EIATTR_MERCURY_ISA_VERSION
	.align		4
        /*0050*/ 	.byte	0x03, 0x5f
        /*0052*/ 	.short	0x0101


	//----- nvinfo : EIATTR_VRC_CTA_INIT_COUNT
	.align		4
        /*0054*/ 	.byte	0x02, 0x4a
	.zero		1
	.zero		1


	//----- nvinfo : EIATTR_EXIT_INSTR_OFFSETS
	.align		4
        /*0058*/ 	.byte	0x04, 0x1c
        /*005a*/ 	.short	(.L_17 - .L_16)


	//   ....[0]....
.L_16:
        /*005c*/ 	.word	0x00000070


	//   ....[1]....
        /*0060*/ 	.word	0x00000130


	//----- nvinfo : EIATTR_CBANK_PARAM_SIZE
	.align		4
.L_17:
        /*0064*/ 	.byte	0x03, 0x19
        /*0066*/ 	.short	0x001c


	//----- nvinfo : EIATTR_PARAM_CBANK
	.align		4
        /*0068*/ 	.byte	0x04, 0x0a
        /*006a*/ 	.short	(.L_19 - .L_18)
	.align		4
.L_18:
        /*006c*/ 	.word	index@(.nv.constant0._Z9addKernelPiS_S_i)
        /*0070*/ 	.short	0x0380
        /*0072*/ 	.short	0x001c


	//----- nvinfo : EIATTR_SW_WAR
	.align		4
.L_19:
        /*0074*/ 	.byte	0x04, 0x36
        /*0076*/ 	.short	(.L_21 - .L_20)
.L_20:
        /*0078*/ 	.word	0x00000008
.L_21:


//--------------------- .nv.callgraph             --------------------------
	.section	.nv.callgraph,"",@"SHT_CUDA_CALLGRAPH"
	.align	4
	.sectionentsize	8
	.align		4
        /*0000*/ 	.word	0x00000000
	.align		4
        /*0004*/ 	.word	0xffffffff
	.align		4
        /*0008*/ 	.word	0x00000000
	.align		4
        /*000c*/ 	.word	0xfffffffe
	.align		4
        /*0010*/ 	.word	0x00000000
	.align		4
        /*0014*/ 	.word	0xfffffffd
	.align		4
        /*0018*/ 	.word	0x00000000
	.align		4
        /*001c*/ 	.word	0xfffffffc


//--------------------- .text._Z9addKernelPiS_S_i --------------------------
	.section	.text._Z9addKernelPiS_S_i,"ax",@progbits
	.align	128
        .global         _Z9addKernelPiS_S_i
        .type           _Z9addKernelPiS_S_i,@function
        .size           _Z9addKernelPiS_S_i,(.L_x_1 - _Z9addKernelPiS_S_i)
        .other          _Z9addKernelPiS_S_i,@"STO_CUDA_ENTRY STV_DEFAULT"
_Z9addKernelPiS_S_i:
.text._Z9addKernelPiS_S_i:
[----:B------:R-:W-:Y:S01]  /*0000*/  LDC R1, c[0x0][0x37c] ;  /* 0x0000df00ff017b82 */ /* 0x000fe20000000800 */
[----:B------:R-:W0:Y:S07]  /*0010*/  S2R R9, SR_TID.X ;  /* 0x0000000000097919 */ /* 0x000e2e0000002100 */
[----:B------:R-:W0:Y:S01]  /*0020*/  S2UR UR4, SR_CTAID.X ;  /* 0x00000000000479c3 */ /* 0x000e220000002500 */
[----:B------:R-:W1:Y:S07]  /*0030*/  LDCU UR5, c[0x0][0x398] ;  /* 0x00007300ff0577ac */ /* 0x000e6e0008000800 */
[----:B------:R-:W0:Y:S02]  /*0040*/  LDC R0, c[0x0][0x360] ;  /* 0x0000d800ff007b82 */ /* 0x000e240000000800 */
[----:B0-----:R-:W-:-:S05]  /*0050*/  IMAD R9, R0, UR4, R9 ;  /* 0x0000000400097c24 */ /* 0x001fca000f8e0209 */
[----:B-1----:R-:W-:-:S13]  /*0060*/  ISETP.GE.AND P0, PT, R9, UR5, PT ;  /* 0x0000000509007c0c */ /* 0x002fda000bf06270 */
[----:B------:R-:W-:Y:S05]  /*0070*/  @P0 EXIT ;  /* 0x000000000000094d */ /* 0x000fea0003800000 */
[----:B------:R-:W0:Y:S01]  /*0080*/  LDC.64 R2, c[0x0][0x388] ;  /* 0x0000e200ff027b82 */ /* 0x000e220000000a00 */
[----:B------:R-:W1:Y:S07]  /*0090*/  LDCU.64 UR4, c[0x0][0x358] ;  /* 0x00006b00ff0477ac */ /* 0x000e6e0008000a00 */
[----:B------:R-:W2:Y:S08]  /*00a0*/  LDC.64 R4, c[0x0][0x390] ;  /* 0x0000e400ff047b82 */ /* 0x000eb00000000a00 */
[----:B------:R-:W3:Y:S01]  /*00b0*/  LDC.64 R6, c[0x0][0x380] ;  /* 0x0000e000ff067b82 */ /* 0x000ee20000000a00 */
[----:B0-----:R-:W-:-:S06]  /*00c0*/  IMAD.WIDE R2, R9, 0x4, R2 ;  /* 0x0000000409027825 */ /* 0x001fcc00078e0202 */
[----:B-1----:R-:W4:Y:S01]  /*00d0*/  LDG.E R2, desc[UR4][R2.64] ;  /* 0x0000000402027981 */ /* 0x002f22000c1e1900 */
[----:B--2---:R-:W-:-:S06]  /*00e0*/  IMAD.WIDE R4, R9, 0x4, R4 ;  /* 0x0000000409047825 */ /* 0x004fcc00078e0204 */
[----:B------:R-:W4:Y:S01]  /*00f0*/  LDG.E R5, desc[UR4][R4.64] ;  /* 0x0000000404057981 */ /* 0x000f22000c1e1900 */
[----:B---3--:R-:W-:Y:S01]  /*0100*/  IMAD.WIDE R6, R9, 0x4, R6 ;  /* 0x0000000409067825 */ /* 0x008fe200078e0206 */
[----:B----4-:R-:W-:-:S05]  /*0110*/  IADD3 R9, PT, PT, R2, R5, RZ ;  /* 0x0000000502097210 */ /* 0x010fca0007ffe0ff */
[----:B------:R-:W-:Y:S01]  /*0120*/  STG.E desc[UR4][R6.64], R9 ;  /* 0x0000000906007986 */ /* 0x000fe2000c101904 */
[----:B------:R-:W-:Y:S05]  /*0130*/  EXIT ;  /* 0x000000000000794d */ /* 0x000fea0003800000 */
.L_x_0:
[----:B------:R-:W-:-:S00]  /*0140*/  BRA `(.L_x_0) ;  /* 0xfffffffc00fc7947 */ /* 0x000fc0000383ffff */
[----:B------:R-:W-:-:S00]  /*0150*/  NOP ;  /* 0x0000000000007918 */ /* 0x000fc00000000000 */
        /* <DEDUP_REMOVED lines=10> */
.L_x_1:


//--------------------- .nv.shared.reserved.0     --------------------------
	.section	.nv.shared.reserved.0,"aw",@nobits
	.weak		__nv_reservedSMEM_offset_0_alias
	.size		__nv_reservedSMEM_offset_0_alias, 0, 64
	.other		__nv_reservedSMEM_offset_0_alias,@"STO_CUDA_RESERVED_SHARED STV_DEFAULT"
__nv_reservedSMEM_offset_0_alias:
	.zero		0
	.zero		64


//--------------------- .nv.constant0._Z9addKernelPiS_S_i --------------------------
	.section	.nv.constant0._Z9addKernelPiS_S_i,"a",@progbits
	.sectionflags	@""
	.align	4
.nv.constant0._Z9addKernelPiS_S_i:
	.zero		924


//--------------------- SYMBOLS --------------------------

	.type		.nv.reservedSmem.offset0,@object
	.size		.nv.reservedSmem.offset0,0x4
